//
// Generated by NVIDIA NVVM Compiler
//
// Compiler Build ID: CL-36424714
// Cuda compilation tools, release 13.0, V13.0.88
// Based on NVVM 20.0.0
//

.version 9.0
.target sm_100
.address_size 64

	// .globl	_Z4zetaPf
.func  (.param .b64 func_retval0) __internal_accurate_pow
(
	.param .b64 __internal_accurate_pow_param_0
)
;

.visible .entry _Z4zetaPf(
	.param .u64 .ptr .align 1 _Z4zetaPf_param_0
)
{
	.reg .pred 	%p<8>;
	.reg .b32 	%r<19>;
	.reg .b32 	%f<3>;
	.reg .b64 	%rd<5>;
	.reg .b64 	%fd<13>;

	ld.param.u64 	%rd1, [_Z4zetaPf_param_0];
	mov.u32 	%r5, %tid.x;
	mov.u32 	%r6, %ctaid.x;
	mov.u32 	%r7, %ntid.x;
	mov.u32 	%r8, %ntid.y;
	mov.u32 	%r9, %ctaid.y;
	mov.u32 	%r10, %tid.y;
	add.s32 	%r11, %r10, %r5;
	mad.lo.s32 	%r12, %r7, %r6, %r11;
	mad.lo.s32 	%r1, %r8, %r9, %r12;
	setp.gt.s32 	%p1, %r1, 999;
	@%p1 bra 	$L__BB0_4;
	add.s32 	%r13, %r1, 1;
	setp.ne.s32 	%p2, %r13, 0;
	cvt.rn.f64.s32 	%fd4, %r13;
	{
	.reg .b32 %temp; 
	mov.b64 	{%temp, %r2}, %fd4;
	}
	mov.f64 	%fd5, 0d4000000000000000;
	{
	.reg .b32 %temp; 
	mov.b64 	{%temp, %r14}, %fd5;
	}
	and.b32  	%r4, %r14, 2146435072;
	setp.eq.s32 	%p3, %r4, 1062207488;
	abs.f64 	%fd6, %fd4;
	{ // callseq 0, 0
	.param .b64 param0;
	st.param.f64 	[param0], %fd6;
	.param .b64 retval0;
	call.uni (retval0), 
	__internal_accurate_pow, 
	(
	param0
	);
	ld.param.f64 	%fd7, [retval0];
	} // callseq 0
	setp.lt.s32 	%p4, %r2, 0;
	neg.f64 	%fd9, %fd7;
	selp.f64 	%fd10, %fd9, %fd7, %p3;
	selp.f64 	%fd12, %fd10, %fd7, %p4;
	@%p2 bra 	$L__BB0_3;
	setp.eq.s32 	%p5, %r4, 1062207488;
	selp.b32 	%r15, %r2, 0, %p5;
	setp.lt.s32 	%p6, %r14, 0;
	or.b32  	%r16, %r15, 2146435072;
	selp.b32 	%r17, %r16, %r15, %p6;
	mov.b32 	%r18, 0;
	mov.b64 	%fd12, {%r18, %r17};
$L__BB0_3:
	setp.eq.s32 	%p7, %r1, 0;
	rcp.rn.f64 	%fd11, %fd12;
	cvt.rn.f32.f64 	%f1, %fd11;
	selp.f32 	%f2, 0f3F800000, %f1, %p7;
	cvta.to.global.u64 	%rd2, %rd1;
	mul.wide.s32 	%rd3, %r1, 4;
	add.s64 	%rd4, %rd2, %rd3;
	st.global.f32 	[%rd4], %f2;
$L__BB0_4:
	ret;

}
.func  (.param .b64 func_retval0) __internal_accurate_pow(
	.param .b64 __internal_accurate_pow_param_0
)
{
	.reg .pred 	%p<8>;
	.reg .b32 	%r<49>;
	.reg .b32 	%f<3>;
	.reg .b64 	%fd<109>;

	ld.param.f64 	%fd10, [__internal_accurate_pow_param_0];
	{
	.reg .b32 %temp; 
	mov.b64 	{%temp, %r46}, %fd10;
	}
	{
	.reg .b32 %temp; 
	mov.b64 	{%r45, %temp}, %fd10;
	}
	shr.u32 	%r47, %r46, 20;
	setp.gt.u32 	%p1, %r46, 1048575;
	@%p1 bra 	$L__BB1_2;
	mul.f64 	%fd11, %fd10, 0d4350000000000000;
	{
	.reg .b32 %temp; 
	mov.b64 	{%temp, %r46}, %fd11;
	}
	{
	.reg .b32 %temp; 
	mov.b64 	{%r45, %temp}, %fd11;
	}
	shr.u32 	%r16, %r46, 20;
	add.s32 	%r47, %r16, -54;
$L__BB1_2:
	add.s32 	%r48, %r47, -1023;
	and.b32  	%r17, %r46, -2146435073;
	or.b32  	%r18, %r17, 1072693248;
	mov.b64 	%fd107, {%r45, %r18};
	setp.lt.u32 	%p2, %r18, 1073127583;
	@%p2 bra 	$L__BB1_4;
	{
	.reg .b32 %temp; 
	mov.b64 	{%r19, %temp}, %fd107;
	}
	{
	.reg .b32 %temp; 
	mov.b64 	{%temp, %r20}, %fd107;
	}
	add.s32 	%r21, %r20, -1048576;
	mov.b64 	%fd107, {%r19, %r21};
	add.s32 	%r48, %r47, -1022;
$L__BB1_4:
	add.f64 	%fd12, %fd107, 0dBFF0000000000000;
	add.f64 	%fd13, %fd107, 0d3FF0000000000000;
	rcp.approx.ftz.f64 	%fd14, %fd13;
	neg.f64 	%fd15, %fd13;
	fma.rn.f64 	%fd16, %fd15, %fd14, 0d3FF0000000000000;
	fma.rn.f64 	%fd17, %fd16, %fd16, %fd16;
	fma.rn.f64 	%fd18, %fd17, %fd14, %fd14;
	mul.f64 	%fd19, %fd12, %fd18;
	fma.rn.f64 	%fd20, %fd12, %fd18, %fd19;
	mul.f64 	%fd21, %fd20, %fd20;
	fma.rn.f64 	%fd22, %fd21, 0d3EB0F5FF7D2CAFE2, 0d3ED0F5D241AD3B5A;
	fma.rn.f64 	%fd23, %fd22, %fd21, 0d3EF3B20A75488A3F;
	fma.rn.f64 	%fd24, %fd23, %fd21, 0d3F1745CDE4FAECD5;
	fma.rn.f64 	%fd25, %fd24, %fd21, 0d3F3C71C7258A578B;
	fma.rn.f64 	%fd26, %fd25, %fd21, 0d3F6249249242B910;
	fma.rn.f64 	%fd27, %fd26, %fd21, 0d3F89999999999DFB;
	sub.f64 	%fd28, %fd12, %fd20;
	add.f64 	%fd29, %fd28, %fd28;
	neg.f64 	%fd30, %fd20;
	fma.rn.f64 	%fd31, %fd30, %fd12, %fd29;
	mul.f64 	%fd32, %fd18, %fd31;
	fma.rn.f64 	%fd33, %fd21, %fd27, 0d3FB5555555555555;
	mov.f64 	%fd34, 0d3FB5555555555555;
	sub.f64 	%fd35, %fd34, %fd33;
	fma.rn.f64 	%fd36, %fd21, %fd27, %fd35;
	add.f64 	%fd37, %fd36, 0dBC46A4CB00B9E7B0;
	add.f64 	%fd38, %fd33, %fd37;
	sub.f64 	%fd39, %fd33, %fd38;
	add.f64 	%fd40, %fd37, %fd39;
	mul.rn.f64 	%fd41, %fd20, %fd20;
	neg.f64 	%fd42, %fd41;
	fma.rn.f64 	%fd43, %fd20, %fd20, %fd42;
	{
	.reg .b32 %temp; 
	mov.b64 	{%r22, %temp}, %fd32;
	}
	{
	.reg .b32 %temp; 
	mov.b64 	{%temp, %r23}, %fd32;
	}
	add.s32 	%r24, %r23, 1048576;
	mov.b64 	%fd44, {%r22, %r24};
	fma.rn.f64 	%fd45, %fd20, %fd44, %fd43;
	mul.rn.f64 	%fd46, %fd41, %fd20;
	neg.f64 	%fd47, %fd46;
	fma.rn.f64 	%fd48, %fd41, %fd20, %fd47;
	fma.rn.f64 	%fd49, %fd41, %fd32, %fd48;
	fma.rn.f64 	%fd50, %fd45, %fd20, %fd49;
	mul.rn.f64 	%fd51, %fd38, %fd46;
	neg.f64 	%fd52, %fd51;
	fma.rn.f64 	%fd53, %fd38, %fd46, %fd52;
	fma.rn.f64 	%fd54, %fd38, %fd50, %fd53;
	fma.rn.f64 	%fd55, %fd40, %fd46, %fd54;
	add.f64 	%fd56, %fd51, %fd55;
	sub.f64 	%fd57, %fd51, %fd56;
	add.f64 	%fd58, %fd55, %fd57;
	add.f64 	%fd59, %fd20, %fd56;
	sub.f64 	%fd60, %fd20, %fd59;
	add.f64 	%fd61, %fd56, %fd60;
	add.f64 	%fd62, %fd58, %fd61;
	add.f64 	%fd63, %fd32, %fd62;
	add.f64 	%fd64, %fd59, %fd63;
	sub.f64 	%fd65, %fd59, %fd64;
	add.f64 	%fd66, %fd63, %fd65;
	xor.b32  	%r25, %r48, -2147483648;
	mov.b32 	%r26, 1127219200;
	mov.b64 	%fd67, {%r25, %r26};
	mov.b32 	%r27, -2147483648;
	mov.b64 	%fd68, {%r27, %r26};
	sub.f64 	%fd69, %fd67, %fd68;
	fma.rn.f64 	%fd70, %fd69, 0d3FE62E42FEFA39EF, %fd64;
	fma.rn.f64 	%fd71, %fd69, 0dBFE62E42FEFA39EF, %fd70;
	sub.f64 	%fd72, %fd71, %fd64;
	sub.f64 	%fd73, %fd66, %fd72;
	fma.rn.f64 	%fd74, %fd69, 0d3C7ABC9E3B39803F, %fd73;
	add.f64 	%fd75, %fd70, %fd74;
	sub.f64 	%fd76, %fd70, %fd75;
	add.f64 	%fd77, %fd74, %fd76;
	mov.f64 	%fd78, 0d4000000000000000;
	{
	.reg .b32 %temp; 
	mov.b64 	{%temp, %r28}, %fd78;
	}
	{
	.reg .b32 %temp; 
	mov.b64 	{%r29, %temp}, %fd78;
	}
	shl.b32 	%r30, %r28, 1;
	setp.gt.u32 	%p3, %r30, -33554433;
	and.b32  	%r31, %r28, -15728641;
	selp.b32 	%r32, %r31, %r28, %p3;
	mov.b64 	%fd79, {%r29, %r32};
	mul.rn.f64 	%fd80, %fd75, %fd79;
	neg.f64 	%fd81, %fd80;
	fma.rn.f64 	%fd82, %fd75, %fd79, %fd81;
	fma.rn.f64 	%fd83, %fd77, %fd79, %fd82;
	add.f64 	%fd4, %fd80, %fd83;
	sub.f64 	%fd84, %fd80, %fd4;
	add.f64 	%fd5, %fd83, %fd84;
	fma.rn.f64 	%fd85, %fd4, 0d3FF71547652B82FE, 0d4338000000000000;
	{
	.reg .b32 %temp; 
	mov.b64 	{%r13, %temp}, %fd85;
	}
	mov.f64 	%fd86, 0dC338000000000000;
	add.rn.f64 	%fd87, %fd85, %fd86;
	fma.rn.f64 	%fd88, %fd87, 0dBFE62E42FEFA39EF, %fd4;
	fma.rn.f64 	%fd89, %fd87, 0dBC7ABC9E3B39803F, %fd88;
	fma.rn.f64 	%fd90, %fd89, 0d3E5ADE1569CE2BDF, 0d3E928AF3FCA213EA;
	fma.rn.f64 	%fd91, %fd90, %fd89, 0d3EC71DEE62401315;
	fma.rn.f64 	%fd92, %fd91, %fd89, 0d3EFA01997C89EB71;
	fma.rn.f64 	%fd93, %fd92, %fd89, 0d3F2A01A014761F65;
	fma.rn.f64 	%fd94, %fd93, %fd89, 0d3F56C16C1852B7AF;
	fma.rn.f64 	%fd95, %fd94, %fd89, 0d3F81111111122322;
	fma.rn.f64 	%fd96, %fd95, %fd89, 0d3FA55555555502A1;
	fma.rn.f64 	%fd97, %fd96, %fd89, 0d3FC5555555555511;
	fma.rn.f64 	%fd98, %fd97, %fd89, 0d3FE000000000000B;
	fma.rn.f64 	%fd99, %fd98, %fd89, 0d3FF0000000000000;
	fma.rn.f64 	%fd100, %fd99, %fd89, 0d3FF0000000000000;
	{
	.reg .b32 %temp; 
	mov.b64 	{%r14, %temp}, %fd100;
	}
	{
	.reg .b32 %temp; 
	mov.b64 	{%temp, %r15}, %fd100;
	}
	shl.b32 	%r33, %r13, 20;
	add.s32 	%r34, %r33, %r15;
	mov.b64 	%fd108, {%r14, %r34};
	{
	.reg .b32 %temp; 
	mov.b64 	{%temp, %r35}, %fd4;
	}
	mov.b32 	%f2, %r35;
	abs.f32 	%f1, %f2;
	setp.lt.f32 	%p4, %f1, 0f4086232B;
	@%p4 bra 	$L__BB1_7;
	setp.lt.f64 	%p5, %fd4, 0d0000000000000000;
	add.f64 	%fd101, %fd4, 0d7FF0000000000000;
	selp.f64 	%fd108, 0d0000000000000000, %fd101, %p5;
	setp.geu.f32 	%p6, %f1, 0f40874800;
	@%p6 bra 	$L__BB1_7;
	shr.u32 	%r36, %r13, 31;
	add.s32 	%r37, %r13, %r36;
	shr.s32 	%r38, %r37, 1;
	shl.b32 	%r39, %r38, 20;
	add.s32 	%r40, %r15, %r39;
	mov.b64 	%fd102, {%r14, %r40};
	sub.s32 	%r41, %r13, %r38;
	shl.b32 	%r42, %r41, 20;
	add.s32 	%r43, %r42, 1072693248;
	mov.b32 	%r44, 0;
	mov.b64 	%fd103, {%r44, %r43};
	mul.f64 	%fd108, %fd103, %fd102;
$L__BB1_7:
	abs.f64 	%fd104, %fd108;
	setp.eq.f64 	%p7, %fd104, 0d7FF0000000000000;
	fma.rn.f64 	%fd105, %fd108, %fd5, %fd108;
	selp.f64 	%fd106, %fd108, %fd105, %p7;
	st.param.f64 	[func_retval0], %fd106;
	ret;

}


// ===== COMPILED SASS (sm_100) =====

	.target	sm_100

	.elftype	@"ET_EXEC"


//--------------------- .note.nv.tkinfo           --------------------------
	.section	.note.nv.tkinfo,"",@"SHT_NOTE"
	.sectionflags	@"SHF_NOTE_NV_TKINFO"
	.tkinfo
        /*0018*/ 	.word	0x00000002
        /*0030*/ 	.string	""
        /*0030*/ 	.string	"ptxas"
        /*0030*/ 	.string	"Cuda compilation tools, release 13.0, V13.0.88"
        /*0030*/ 	.string	"Build cuda_13.0.r13.0/compiler.36424714_0"
        /*0030*/ 	.string	"-arch sm_100 -m 64 "



//--------------------- .note.nv.cuinfo           --------------------------
	.section	.note.nv.cuinfo,"",@"SHT_NOTE"
	.sectionflags	@"SHF_NOTE_NV_CUINFO"
        /*0018*/ 	.short	0x0002
        /*001a*/ 	.short	0x0064
        /*001c*/ 	.short	0x0082
	.zero		2


//--------------------- .nv.info                  --------------------------
	.section	.nv.info,"",@"SHT_CUDA_INFO"
	.align	4


	//----- nvinfo : EIATTR_REGCOUNT
	.align		4
        /*0000*/ 	.byte	0x04, 0x2f
        /*0002*/ 	.short	(.L_1 - .L_0)
	.align		4
.L_0:
        /*0004*/ 	.word	index@(_Z4zetaPf)
        /*0008*/ 	.word	0x0000001e


	//----- nvinfo : EIATTR_FRAME_SIZE
	.align		4
.L_1:
        /*000c*/ 	.byte	0x04, 0x11
        /*000e*/ 	.short	(.L_3 - .L_2)
	.align		4
.L_2:
        /*0010*/ 	.word	index@($_Z4zetaPf$__internal_accurate_pow)
        /*0014*/ 	.word	0x00000000


	//----- nvinfo : EIATTR_FRAME_SIZE
	.align		4
.L_3:
        /*0018*/ 	.byte	0x04, 0x11
        /*001a*/ 	.short	(.L_5 - .L_4)
	.align		4
.L_4:
        /*001c*/ 	.word	index@($__internal_0_$__cuda_sm20_dblrcp_rn_slowpath_v3)
        /*0020*/ 	.word	0x00000000


	//----- nvinfo : EIATTR_FRAME_SIZE
	.align		4
.L_5:
        /*0024*/ 	.byte	0x04, 0x11
        /*0026*/ 	.short	(.L_7 - .L_6)
	.align		4
.L_6:
        /*0028*/ 	.word	index@(_Z4zetaPf)
        /*002c*/ 	.word	0x00000000


	//----- nvinfo : EIATTR_MIN_STACK_SIZE
	.align		4
.L_7:
        /*0030*/ 	.byte	0x04, 0x12
        /*0032*/ 	.short	(.L_9 - .L_8)
	.align		4
.L_8:
        /*0034*/ 	.word	index@(_Z4zetaPf)
        /*0038*/ 	.word	0x00000000
.L_9:


//--------------------- .nv.compat                --------------------------
	.section	.nv.compat,"",@"SHT_CUDA_COMPAT_INFO"
	.align	4
        /*0000*/ 	.byte	0x02, 0x09, 0x00, 0x00, 0x02, 0x02, 0x01, 0x00, 0x02, 0x05, 0x05, 0x00, 0x03, 0x07, 0x01, 0x01
        /*0010*/ 	.byte	0x02, 0x03, 0x00, 0x00, 0x02, 0x06, 0x01, 0x00, 0x04, 0x0b, 0x08, 0x00, 0x01, 0x00, 0x00, 0x00
        /*0020*/ 	.byte	0x00, 0x00, 0x00, 0x00


//--------------------- .nv.info._Z4zetaPf        --------------------------
	.section	.nv.info._Z4zetaPf,"",@"SHT_CUDA_INFO"
	.sectionflags	@""
	.align	4


	//----- nvinfo : EIATTR_CUDA_API_VERSION
	.align		4
        /*0000*/ 	.byte	0x04, 0x37
        /*0002*/ 	.short	(.L_11 - .L_10)
.L_10:
        /*0004*/ 	.word	0x00000082


	//----- nvinfo : EIATTR_KPARAM_INFO
	.align		4
.L_11:
        /*0008*/ 	.byte	0x04, 0x17
        /*000a*/ 	.short	(.L_13 - .L_12)
.L_12:
        /*000c*/ 	.word	0x00000000
        /*0010*/ 	.short	0x0000
        /*0012*/ 	.short	0x0000
        /*0014*/ 	.byte	0x00, 0xf5, 0x21, 0x00


	//----- nvinfo : EIATTR_SPARSE_MMA_MASK
	.align		4
.L_13:
        /*0018*/ 	.byte	0x03, 0x50
        /*001a*/ 	.short	0x0000


	//----- nvinfo : EIATTR_MAXREG_COUNT
	.align		4
        /*001c*/ 	.byte	0x03, 0x1b
        /*001e*/ 	.short	0x00ff


	//----- nvinfo : EIATTR_MERCURY_ISA_VERSION
	.align		4
        /*0020*/ 	.byte	0x03, 0x5f
        /*0022*/ 	.short	0x0101


	//----- nvinfo : EIATTR_VRC_CTA_INIT_COUNT
	.align		4
        /*0024*/ 	.byte	0x02, 0x4a
	.zero		1
	.zero		1


	//----- nvinfo : EIATTR_EXIT_INSTR_OFFSETS
	.align		4
        /*0028*/ 	.byte	0x04, 0x1c
        /*002a*/ 	.short	(.L_15 - .L_14)


	//   ....[0]....
.L_14:
        /*002c*/ 	.word	0x000000b0


	//   ....[1]....
        /*0030*/ 	.word	0x000002c0


	//----- nvinfo : EIATTR_CRS_STACK_SIZE
	.align		4
.L_15:
        /*0034*/ 	.byte	0x04, 0x1e
        /*0036*/ 	.short	(.L_17 - .L_16)
.L_16:
        /*0038*/ 	.word	0x00000000


	//----- nvinfo : EIATTR_CBANK_PARAM_SIZE
	.align		4
.L_17:
        /*003c*/ 	.byte	0x03, 0x19
        /*003e*/ 	.short	0x0008


	//----- nvinfo : EIATTR_PARAM_CBANK
	.align		4
        /*0040*/ 	.byte	0x04, 0x0a
        /*0042*/ 	.short	(.L_19 - .L_18)
	.align		4
.L_18:
        /*0044*/ 	.word	index@(.nv.constant0._Z4zetaPf)
        /*0048*/ 	.short	0x0380
        /*004a*/ 	.short	0x0008


	//----- nvinfo : EIATTR_SW_WAR
	.align		4
.L_19:
        /*004c*/ 	.byte	0x04, 0x36
        /*004e*/ 	.short	(.L_21 - .L_20)
.L_20:
        /*0050*/ 	.word	0x00000008
.L_21:


//--------------------- .nv.callgraph             --------------------------
	.section	.nv.callgraph,"",@"SHT_CUDA_CALLGRAPH"
	.align	4
	.sectionentsize	8
	.align		4
        /*0000*/ 	.word	0x00000000
	.align		4
        /*0004*/ 	.word	0xffffffff
	.align		4
        /*0008*/ 	.word	0x00000000
	.align		4
        /*000c*/ 	.word	0xfffffffe
	.align		4
        /*0010*/ 	.word	0x00000000
	.align		4
        /*0014*/ 	.word	0xfffffffd
	.align		4
        /*0018*/ 	.word	0x00000000
	.align		4
        /*001c*/ 	.word	0xfffffffc


//--------------------- .text._Z4zetaPf           --------------------------
	.section	.text._Z4zetaPf,"ax",@progbits
	.align	128
        .global         _Z4zetaPf
        .type           _Z4zetaPf,@function
        .size           _Z4zetaPf,(.L_x_10 - _Z4zetaPf)
        .other          _Z4zetaPf,@"STO_CUDA_ENTRY STV_DEFAULT"
_Z4zetaPf:
.text._Z4zetaPf:
[----:B------:R-:W-:Y:S01]  /*0000*/  LDC R1, c[0x0][0x37c] ;  /* 0x0000df00ff017b82 */ /* 0x000fe20000000800 */
[----:B------:R-:W0:Y:S07]  /*0010*/  S2R R0, SR_TID.X ;  /* 0x0000000000007919 */ /* 0x000e2e0000002100 */
[----:B------:R-:W1:Y:S01]  /*0020*/  S2UR UR4, SR_CTAID.X ;  /* 0x00000000000479c3 */ /* 0x000e620000002500 */
[----:B------:R-:W0:Y:S01]  /*0030*/  S2R R7, SR_TID.Y ;  /* 0x0000000000077919 */ /* 0x000e220000002200 */
[----:B------:R-:W2:Y:S06]  /*0040*/  S2R R5, SR_CTAID.Y ;  /* 0x0000000000057919 */ /* 0x000eac0000002600 */
[----:B------:R-:W1:Y:S01]  /*0050*/  LDC R3, c[0x0][0x360] ;  /* 0x0000d800ff037b82 */ /* 0x000e620000000800 */
[----:B------:R-:W2:Y:S01]  /*0060*/  LDCU UR5, c[0x0][0x364] ;  /* 0x00006c80ff0577ac */ /* 0x000ea20008000800 */
[----:B0-----:R-:W-:-:S04]  /*0070*/  IMAD.IADD R0, R0, 0x1, R7 ;  /* 0x0000000100007824 */ /* 0x001fc800078e0207 */
[----:B-1----:R-:W-:-:S04]  /*0080*/  IMAD R0, R3, UR4, R0 ;  /* 0x0000000403007c24 */ /* 0x002fc8000f8e0200 */
[----:B--2---:R-:W-:-:S05]  /*0090*/  IMAD R10, R5, UR5, R0 ;  /* 0x00000005050a7c24 */ /* 0x004fca000f8e0200 */
[----:B------:R-:W-:-:S13]  /*00a0*/  ISETP.GT.AND P0, PT, R10, 0x3e7, PT ;  /* 0x000003e70a00780c */ /* 0x000fda0003f04270 */
[----:B------:R-:W-:Y:S05]  /*00b0*/  @P0 EXIT ;  /* 0x000000000000094d */ /* 0x000fea0003800000 */
[----:B------:R-:W-:Y:S01]  /*00c0*/  VIADD R2, R10, 0x1 ;  /* 0x000000010a027836 */ /* 0x000fe20000000000 */
[----:B------:R-:W-:Y:S01]  /*00d0*/  BSSY.RECONVERGENT B0, `(.L_x_0) ;  /* 0x0000005000007945 */ /* 0x000fe20003800200 */
[----:B------:R-:W-:Y:S02]  /*00e0*/  MOV R0, 0x120 ;  /* 0x0000012000007802 */ /* 0x000fe40000000f00 */
[----:B------:R0:W1:Y:S01]  /*00f0*/  I2F.F64 R4, R2 ;  /* 0x0000000200047312 */ /* 0x0000620000201c00 */
[----:B------:R-:W-:-:S13]  /*0100*/  ISETP.NE.AND P0, PT, R2, RZ, PT ;  /* 0x000000ff0200720c */ /* 0x000fda0003f05270 */
[----:B01----:R-:W-:Y:S05]  /*0110*/  CALL.REL.NOINC `($_Z4zetaPf$__internal_accurate_pow) ;  /* 0x0000000400147944 */ /* 0x003fea0003c00000 */
[----:B------:R-:W-:Y:S05]  /*0120*/  BSYNC.RECONVERGENT B0 ;  /* 0x0000000000007941 */ /* 0x000fea0003800200 */
.L_x_0:
[----:B------:R-:W-:Y:S01]  /*0130*/  IMAD.MOV.U32 R2, RZ, RZ, R4 ;  /* 0x000000ffff027224 */ /* 0x000fe200078e0004 */
[----:B------:R-:W0:Y:S01]  /*0140*/  LDCU.64 UR4, c[0x0][0x358] ;  /* 0x00006b00ff0477ac */ /* 0x000e220008000a00 */
[----:B------:R-:W-:Y:S01]  /*0150*/  IMAD.MOV.U32 R3, RZ, RZ, R5 ;  /* 0x000000ffff037224 */ /* 0x000fe200078e0005 */
[----:B------:R-:W-:Y:S01]  /*0160*/  @!P0 CS2R R2, SRZ ;  /* 0x0000000000028805 */ /* 0x000fe2000001ff00 */
[----:B------:R-:W-:Y:S01]  /*0170*/  BSSY.RECONVERGENT B0, `(.L_x_1) ;  /* 0x000000f000007945 */ /* 0x000fe20003800200 */
[----:B------:R-:W-:Y:S02]  /*0180*/  ISETP.NE.AND P0, PT, R10, RZ, PT ;  /* 0x000000ff0a00720c */ /* 0x000fe40003f05270 */
[----:B------:R-:W1:Y:S02]  /*0190*/  MUFU.RCP64H R5, R3 ;  /* 0x0000000300057308 */ /* 0x000e640000001800 */
[----:B------:R-:W-:-:S04]  /*01a0*/  IADD3 R4, PT, PT, R3, 0x300402, RZ ;  /* 0x0030040203047810 */ /* 0x000fc80007ffe0ff */
[----:B------:R-:W-:Y:S02]  /*01b0*/  FSETP.GEU.AND P1, PT, |R4|, 5.8789094863358348022e-39, PT ;  /* 0x004004020400780b */ /* 0x000fe40003f2e200 */
[----:B-1----:R-:W-:-:S08]  /*01c0*/  DFMA R6, R4, -R2, 1 ;  /* 0x3ff000000406742b */ /* 0x002fd00000000802 */
[----:B------:R-:W-:-:S08]  /*01d0*/  DFMA R6, R6, R6, R6 ;  /* 0x000000060606722b */ /* 0x000fd00000000006 */
[----:B------:R-:W-:-:S08]  /*01e0*/  DFMA R6, R4, R6, R4 ;  /* 0x000000060406722b */ /* 0x000fd00000000004 */
[----:B------:R-:W-:-:S08]  /*01f0*/  DFMA R8, R6, -R2, 1 ;  /* 0x3ff000000608742b */ /* 0x000fd00000000802 */
[----:B------:R-:W-:Y:S01]  /*0200*/  DFMA R6, R6, R8, R6 ;  /* 0x000000080606722b */ /* 0x000fe20000000006 */
[----:B0-----:R-:W-:Y:S10]  /*0210*/  @P1 BRA `(.L_x_2) ;  /* 0x0000000000101947 */ /* 0x001ff40003800000 */
[----:B------:R-:W-:-:S05]  /*0220*/  LOP3.LUT R0, R3, 0x7fffffff, RZ, 0xc0, !PT ;  /* 0x7fffffff03007812 */ /* 0x000fca00078ec0ff */
[----:B------:R-:W-:Y:S01]  /*0230*/  VIADD R6, R0, 0xfff00000 ;  /* 0xfff0000000067836 */ /* 0x000fe20000000000 */
[----:B------:R-:W-:-:S07]  /*0240*/  MOV R0, 0x260 ;  /* 0x0000026000007802 */ /* 0x000fce0000000f00 */
[----:B------:R-:W-:Y:S05]  /*0250*/  CALL.REL.NOINC `($__internal_0_$__cuda_sm20_dblrcp_rn_slowpath_v3) ;  /* 0x00000000001c7944 */ /* 0x000fea0003c00000 */
.L_x_2:
[----:B------:R-:W-:Y:S05]  /*0260*/  BSYNC.RECONVERGENT B0 ;  /* 0x0000000000007941 */ /* 0x000fea0003800200 */
.L_x_1:
[----:B------:R-:W0:Y:S01]  /*0270*/  LDC.64 R2, c[0x0][0x380] ;  /* 0x0000e000ff027b82 */ /* 0x000e220000000a00 */
[----:B------:R-:W1:Y:S01]  /*0280*/  F2F.F32.F64 R6, R6 ;  /* 0x0000000600067310 */ /* 0x000e620000301000 */
[----:B0-----:R-:W-:Y:S01]  /*0290*/  IMAD.WIDE R10, R10, 0x4, R2 ;  /* 0x000000040a0a7825 */ /* 0x001fe200078e0202 */
[----:B-1----:R-:W-:-:S05]  /*02a0*/  FSEL R3, R6, 1, P0 ;  /* 0x3f80000006037808 */ /* 0x002fca0000000000 */
[----:B------:R-:W-:Y:S01]  /*02b0*/  STG.E desc[UR4][R10.64], R3 ;  /* 0x000000030a007986 */ /* 0x000fe2000c101904 */
[----:B------:R-:W-:Y:S05]  /*02c0*/  EXIT ;  /* 0x000000000000794d */ /* 0x000fea0003800000 */
        .weak           $__internal_0_$__cuda_sm20_dblrcp_rn_slowpath_v3
        .type           $__internal_0_$__cuda_sm20_dblrcp_rn_slowpath_v3,@function
        .size           $__internal_0_$__cuda_sm20_dblrcp_rn_slowpath_v3,($_Z4zetaPf$__internal_accurate_pow - $__internal_0_$__cuda_sm20_dblrcp_rn_slowpath_v3)
$__internal_0_$__cuda_sm20_dblrcp_rn_slowpath_v3:
[----:B------:R-:W-:Y:S01]  /*02d0*/  DSETP.GTU.AND P1, PT, |R2|, +INF , PT ;  /* 0x7ff000000200742a */ /* 0x000fe20003f2c200 */
[----:B------:R-:W-:-:S13]  /*02e0*/  BSSY.RECONVERGENT B1, `(.L_x_3) ;  /* 0x0000023000017945 */ /* 0x000fda0003800200 */
[----:B------:R-:W-:Y:S05]  /*02f0*/  @P1 BRA `(.L_x_4) ;  /* 0x00000000007c1947 */ /* 0x000fea0003800000 */
[----:B------:R-:W-:-:S05]  /*0300*/  LOP3.LUT R7, R3, 0x7fffffff, RZ, 0xc0, !PT ;  /* 0x7fffffff03077812 */ /* 0x000fca00078ec0ff */
[----:B------:R-:W-:-:S05]  /*0310*/  VIADD R4, R7, 0xffffffff ;  /* 0xffffffff07047836 */ /* 0x000fca0000000000 */
[----:B------:R-:W-:-:S13]  /*0320*/  ISETP.GE.U32.AND P1, PT, R4, 0x7fefffff, PT ;  /* 0x7fefffff0400780c */ /* 0x000fda0003f26070 */
[----:B------:R-:W-:Y:S01]  /*0330*/  @P1 LOP3.LUT R5, R3, 0x7ff00000, RZ, 0x3c, !PT ;  /* 0x7ff0000003051812 */ /* 0x000fe200078e3cff */
[----:B------:R-:W-:Y:S01]  /*0340*/  @P1 IMAD.MOV.U32 R4, RZ, RZ, RZ ;  /* 0x000000ffff041224 */ /* 0x000fe200078e00ff */
[----:B------:R-:W-:Y:S06]  /*0350*/  @P1 BRA `(.L_x_5) ;  /* 0x00000000006c1947 */ /* 0x000fec0003800000 */
[----:B------:R-:W-:-:S13]  /*0360*/  ISETP.GE.U32.AND P1, PT, R7, 0x1000001, PT ;  /* 0x010000010700780c */ /* 0x000fda0003f26070 */
[----:B------:R-:W-:Y:S05]  /*0370*/  @!P1 BRA `(.L_x_6) ;  /* 0x0000000000349947 */ /* 0x000fea0003800000 */
[----:B------:R-:W-:Y:S01]  /*0380*/  VIADD R5, R3, 0xc0200000 ;  /* 0xc020000003057836 */ /* 0x000fe20000000000 */
[----:B------:R-:W-:-:S03]  /*0390*/  MOV R4, R2 ;  /* 0x0000000200047202 */ /* 0x000fc60000000f00 */
[----:B------:R-:W0:Y:S03]  /*03a0*/  MUFU.RCP64H R7, R5 ;  /* 0x0000000500077308 */ /* 0x000e260000001800 */
[----:B0-----:R-:W-:-:S08]  /*03b0*/  DFMA R8, -R4, R6, 1 ;  /* 0x3ff000000408742b */ /* 0x001fd00000000106 */
[----:B------:R-:W-:-:S08]  /*03c0*/  DFMA R8, R8, R8, R8 ;  /* 0x000000080808722b */ /* 0x000fd00000000008 */
[----:B------:R-:W-:-:S08]  /*03d0*/  DFMA R8, R6, R8, R6 ;  /* 0x000000080608722b */ /* 0x000fd00000000006 */
[----:B------:R-:W-:-:S08]  /*03e0*/  DFMA R6, -R4, R8, 1 ;  /* 0x3ff000000406742b */ /* 0x000fd00000000108 */
[----:B------:R-:W-:-:S08]  /*03f0*/  DFMA R6, R8, R6, R8 ;  /* 0x000000060806722b */ /* 0x000fd00000000008 */
[----:B------:R-:W-:-:S08]  /*0400*/  DMUL R6, R6, 2.2250738585072013831e-308 ;  /* 0x0010000006067828 */ /* 0x000fd00000000000 */
[----:B------:R-:W-:-:S08]  /*0410*/  DFMA R2, -R2, R6, 1 ;  /* 0x3ff000000202742b */ /* 0x000fd00000000106 */
[----:B------:R-:W-:-:S08]  /*0420*/  DFMA R2, R2, R2, R2 ;  /* 0x000000020202722b */ /* 0x000fd00000000002 */
[----:B------:R-:W-:Y:S01]  /*0430*/  DFMA R4, R6, R2, R6 ;  /* 0x000000020604722b */ /* 0x000fe20000000006 */
[----:B------:R-:W-:Y:S10]  /*0440*/  BRA `(.L_x_5) ;  /* 0x0000000000307947 */ /* 0x000ff40003800000 */
.L_x_6:
[----:B------:R-:W-:Y:S01]  /*0450*/  DMUL R2, R2, 8.11296384146066816958e+31 ;  /* 0x4690000002027828 */ /* 0x000fe20000000000 */
[----:B------:R-:W-:-:S05]  /*0460*/  IMAD.MOV.U32 R4, RZ, RZ, R6 ;  /* 0x000000ffff047224 */ /* 0x000fca00078e0006 */
[----:B------:R-:W0:Y:S02]  /*0470*/  MUFU.RCP64H R5, R3 ;  /* 0x0000000300057308 */ /* 0x000e240000001800 */
[----:B0-----:R-:W-:-:S08]  /*0480*/  DFMA R6, -R2, R4, 1 ;  /* 0x3ff000000206742b */ /* 0x001fd00000000104 */
[----:B------:R-:W-:-:S08]  /*0490*/  DFMA R6, R6, R6, R6 ;  /* 0x000000060606722b */ /* 0x000fd00000000006 */
[----:B------:R-:W-:-:S08]  /*04a0*/  DFMA R6, R4, R6, R4 ;  /* 0x000000060406722b */ /* 0x000fd00000000004 */
[----:B------:R-:W-:-:S08]  /*04b0*/  DFMA R4, -R2, R6, 1 ;  /* 0x3ff000000204742b */ /* 0x000fd00000000106 */
[----:B------:R-:W-:-:S08]  /*04c0*/  DFMA R4, R6, R4, R6 ;  /* 0x000000040604722b */ /* 0x000fd00000000006 */
[----:B------:R-:W-:Y:S01]  /*04d0*/  DMUL R4, R4, 8.11296384146066816958e+31 ;  /* 0x4690000004047828 */ /* 0x000fe20000000000 */
[----:B------:R-:W-:Y:S10]  /*04e0*/  BRA `(.L_x_5) ;  /* 0x0000000000087947 */ /* 0x000ff40003800000 */
.L_x_4:
[----:B------:R-:W-:Y:S01]  /*04f0*/  LOP3.LUT R5, R3, 0x80000, RZ, 0xfc, !PT ;  /* 0x0008000003057812 */ /* 0x000fe200078efcff */
[----:B------:R-:W-:-:S07]  /*0500*/  IMAD.MOV.U32 R4, RZ, RZ, R2 ;  /* 0x000000ffff047224 */ /* 0x000fce00078e0002 */
.L_x_5:
[----:B------:R-:W-:Y:S05]  /*0510*/  BSYNC.RECONVERGENT B1 ;  /* 0x0000000000017941 */ /* 0x000fea0003800200 */
.L_x_3:
[----:B------:R-:W-:Y:S01]  /*0520*/  MOV R2, R0 ;  /* 0x0000000000027202 */ /* 0x000fe20000000f00 */
[----:B------:R-:W-:Y:S02]  /*0530*/  IMAD.MOV.U32 R3, RZ, RZ, 0x0 ;  /* 0x00000000ff037424 */ /* 0x000fe400078e00ff */
[----:B------:R-:W-:Y:S02]  /*0540*/  IMAD.MOV.U32 R6, RZ, RZ, R4 ;  /* 0x000000ffff067224 */ /* 0x000fe400078e0004 */
[----:B------:R-:W-:Y:S01]  /*0550*/  IMAD.MOV.U32 R7, RZ, RZ, R5 ;  /* 0x000000ffff077224 */ /* 0x000fe200078e0005 */
[----:B------:R-:W-:Y:S06]  /*0560*/  RET.REL.NODEC R2 `(_Z4zetaPf) ;  /* 0xfffffff802a47950 */ /* 0x000fec0003c3ffff */
        .type           $_Z4zetaPf$__internal_accurate_pow,@function
        .size           $_Z4zetaPf$__internal_accurate_pow,(.L_x_10 - $_Z4zetaPf$__internal_accurate_pow)
$_Z4zetaPf$__internal_accurate_pow:
[----:B------:R-:W-:Y:S01]  /*0570*/  DADD R4, -RZ, |R4| ;  /* 0x00000000ff047229 */ /* 0x000fe20000000504 */
[----:B------:R-:W-:Y:S01]  /*0580*/  IMAD.MOV.U32 R14, RZ, RZ, RZ ;  /* 0x000000ffff0e7224 */ /* 0x000fe200078e00ff */
[----:B------:R-:W-:Y:S01]  /*0590*/  MOV R8, 0x41ad3b5a ;  /* 0x41ad3b5a00087802 */ /* 0x000fe20000000f00 */
[----:B------:R-:W-:Y:S01]  /*05a0*/  IMAD.MOV.U32 R9, RZ, RZ, 0x3ed0f5d2 ;  /* 0x3ed0f5d2ff097424 */ /* 0x000fe200078e00ff */
[----:B------:R-:W-:Y:S01]  /*05b0*/  UMOV UR4, 0x7d2cafe2 ;  /* 0x7d2cafe200047882 */ /* 0x000fe20000000000 */
[----:B------:R-:W-:Y:S01]  /*05c0*/  UMOV UR5, 0x3eb0f5ff ;  /* 0x3eb0f5ff00057882 */ /* 0x000fe20000000000 */
[----:B------:R-:W-:Y:S01]  /*05d0*/  UMOV UR6, 0x3b39803f ;  /* 0x3b39803f00067882 */ /* 0x000fe20000000000 */
[----:B------:R-:W-:-:S03]  /*05e0*/  UMOV UR7, 0x3c7abc9e ;  /* 0x3c7abc9e00077882 */ /* 0x000fc60000000000 */
[----:B------:R-:W-:Y:S01]  /*05f0*/  ISETP.GT.U32.AND P1, PT, R5, 0xfffff, PT ;  /* 0x000fffff0500780c */ /* 0x000fe20003f24070 */
[----:B------:R-:W-:-:S12]  /*0600*/  IMAD.MOV.U32 R2, RZ, RZ, R5 ;  /* 0x000000ffff027224 */ /* 0x000fd800078e0005 */
[----:B------:R-:W-:-:S10]  /*0610*/  @!P1 DMUL R20, R4, 1.80143985094819840000e+16 ;  /* 0x4350000004149828 */ /* 0x000fd40000000000 */
[----:B------:R-:W-:Y:S02]  /*0620*/  @!P1 IMAD.MOV.U32 R2, RZ, RZ, R21 ;  /* 0x000000ffff029224 */ /* 0x000fe400078e0015 */
[----:B------:R-:W-:-:S03]  /*0630*/  @!P1 IMAD.MOV.U32 R4, RZ, RZ, R20 ;  /* 0x000000ffff049224 */ /* 0x000fc600078e0014 */
[----:B------:R-:W-:Y:S02]  /*0640*/  LOP3.LUT R2, R2, 0x800fffff, RZ, 0xc0, !PT ;  /* 0x800fffff02027812 */ /* 0x000fe400078ec0ff */
[----:B------:R-:W-:Y:S02]  /*0650*/  MOV R12, R4 ;  /* 0x00000004000c7202 */ /* 0x000fe40000000f00 */
[----:B------:R-:W-:Y:S02]  /*0660*/  LOP3.LUT R13, R2, 0x3ff00000, RZ, 0xfc, !PT ;  /* 0x3ff00000020d7812 */ /* 0x000fe400078efcff */
[----:B------:R-:W-:Y:S02]  /*0670*/  SHF.R.U32.HI R4, RZ, 0x14, R5 ;  /* 0x00000014ff047819 */ /* 0x000fe40000011605 */
[----:B------:R-:W-:Y:S02]  /*0680*/  ISETP.GE.U32.AND P2, PT, R13, 0x3ff6a09f, PT ;  /* 0x3ff6a09f0d00780c */ /* 0x000fe40003f46070 */
[----:B------:R-:W-:-:S04]  /*0690*/  @!P1 LEA.HI R4, R21, 0xffffffca, RZ, 0xc ;  /* 0xffffffca15049811 */ /* 0x000fc800078f60ff */
[----:B------:R-:W-:-:S07]  /*06a0*/  IADD3 R5, PT, PT, R4, -0x3ff, RZ ;  /* 0xfffffc0104057810 */ /* 0x000fce0007ffe0ff */
[----:B------:R-:W-:Y:S02]  /*06b0*/  @P2 VIADD R3, R13, 0xfff00000 ;  /* 0xfff000000d032836 */ /* 0x000fe40000000000 */
[----:B------:R-:W-:Y:S02]  /*06c0*/  @P2 VIADD R5, R4, 0xfffffc02 ;  /* 0xfffffc0204052836 */ /* 0x000fe40000000000 */
[----:B------:R-:W-:-:S03]  /*06d0*/  @P2 IMAD.MOV.U32 R13, RZ, RZ, R3 ;  /* 0x000000ffff0d2224 */ /* 0x000fc600078e0003 */
[----:B------:R-:W-:Y:S01]  /*06e0*/  LOP3.LUT R4, R5, 0x80000000, RZ, 0x3c, !PT ;  /* 0x8000000005047812 */ /* 0x000fe200078e3cff */
[----:B------:R-:W-:Y:S02]  /*06f0*/  IMAD.MOV.U32 R5, RZ, RZ, 0x43300000 ;  /* 0x43300000ff057424 */ /* 0x000fe400078e00ff */
[C---:B------:R-:W-:Y:S02]  /*0700*/  DADD R6, R12.reuse, 1 ;  /* 0x3ff000000c067429 */ /* 0x040fe40000000000 */
[----:B------:R-:W-:-:S04]  /*0710*/  DADD R12, R12, -1 ;  /* 0xbff000000c0c7429 */ /* 0x000fc80000000000 */
[----:B------:R-:W0:Y:S02]  /*0720*/  MUFU.RCP64H R15, R7 ;  /* 0x00000007000f7308 */ /* 0x000e240000001800 */
[----:B0-----:R-:W-:-:S08]  /*0730*/  DFMA R2, -R6, R14, 1 ;  /* 0x3ff000000602742b */ /* 0x001fd0000000010e */
[----:B------:R-:W-:-:S08]  /*0740*/  DFMA R2, R2, R2, R2 ;  /* 0x000000020202722b */ /* 0x000fd00000000002 */
[----:B------:R-:W-:-:S08]  /*0750*/  DFMA R14, R14, R2, R14 ;  /* 0x000000020e0e722b */ /* 0x000fd0000000000e */
[----:B------:R-:W-:-:S08]  /*0760*/  DMUL R2, R12, R14 ;  /* 0x0000000e0c027228 */ /* 0x000fd00000000000 */
[----:B------:R-:W-:-:S08]  /*0770*/  DFMA R2, R12, R14, R2 ;  /* 0x0000000e0c02722b */ /* 0x000fd00000000002 */
[----:B------:R-:W-:-:S08]  /*0780*/  DMUL R16, R2, R2 ;  /* 0x0000000202107228 */ /* 0x000fd00000000000 */
[----:B------:R-:W-:Y:S01]  /*0790*/  DFMA R6, R16, UR4, R8 ;  /* 0x0000000410067c2b */ /* 0x000fe20008000008 */
[----:B------:R-:W-:Y:S01]  /*07a0*/  UMOV UR4, 0x75488a3f ;  /* 0x75488a3f00047882 */ /* 0x000fe20000000000 */
[----:B------:R-:W-:Y:S01]  /*07b0*/  UMOV UR5, 0x3ef3b20a ;  /* 0x3ef3b20a00057882 */ /* 0x000fe20000000000 */
[----:B------:R-:W-:-:S05]  /*07c0*/  DADD R8, R12, -R2 ;  /* 0x000000000c087229 */ /* 0x000fca0000000802 */
[----:B------:R-:W-:Y:S01]  /*07d0*/  DFMA R6, R16, R6, UR4 ;  /* 0x0000000410067e2b */ /* 0x000fe20008000006 */
[----:B------:R-:W-:Y:S01]  /*07e0*/  UMOV UR4, 0xe4faecd5 ;  /* 0xe4faecd500047882 */ /* 0x000fe20000000000 */
[----:B------:R-:W-:Y:S01]  /*07f0*/  UMOV UR5, 0x3f1745cd ;  /* 0x3f1745cd00057882 */ /* 0x000fe20000000000 */
[----:B------:R-:W-:Y:S02]  /*0800*/  DADD R22, R8, R8 ;  /* 0x0000000008167229 */ /* 0x000fe40000000008 */
[----:B------:R-:W-:-:S03]  /*0810*/  DMUL R8, R2, R2 ;  /* 0x0000000202087228 */ /* 0x000fc60000000000 */
[----:B------:R-:W-:Y:S01]  /*0820*/  DFMA R6, R16, R6, UR4 ;  /* 0x0000000410067e2b */ /* 0x000fe20008000006 */
[----:B------:R-:W-:Y:S01]  /*0830*/  UMOV UR4, 0x258a578b ;  /* 0x258a578b00047882 */ /* 0x000fe20000000000 */
[----:B------:R-:W-:Y:S01]  /*0840*/  UMOV UR5, 0x3f3c71c7 ;  /* 0x3f3c71c700057882 */ /* 0x000fe20000000000 */
[----:B------:R-:W-:Y:S02]  /*0850*/  DFMA R22, R12, -R2, R22 ;  /* 0x800000020c16722b */ /* 0x000fe40000000016 */
[----:B------:R-:W-:-:S03]  /*0860*/  DMUL R12, R2, R8 ;  /* 0x00000008020c7228 */ /* 0x000fc60000000000 */
[----:B------:R-:W-:Y:S01]  /*0870*/  DFMA R6, R16, R6, UR4 ;  /* 0x0000000410067e2b */ /* 0x000fe20008000006 */
[----:B------:R-:W-:Y:S01]  /*0880*/  UMOV UR4, 0x9242b910 ;  /* 0x9242b91000047882 */ /* 0x000fe20000000000 */
[----:B------:R-:W-:Y:S01]  /*0890*/  UMOV UR5, 0x3f624924 ;  /* 0x3f62492400057882 */ /* 0x000fe20000000000 */
[----:B------:R-:W-:Y:S02]  /*08a0*/  DMUL R14, R14, R22 ;  /* 0x000000160e0e7228 */ /* 0x000fe40000000000 */
[----:B------:R-:W-:-:S03]  /*08b0*/  DFMA R22, R2, R8, -R12 ;  /* 0x000000080216722b */ /* 0x000fc6000000080c */
[----:B------:R-:W-:Y:S01]  /*08c0*/  DFMA R6, R16, R6, UR4 ;  /* 0x0000000410067e2b */ /* 0x000fe20008000006 */
[----:B------:R-:W-:Y:S01]  /*08d0*/  UMOV UR4, 0x99999dfb ;  /* 0x99999dfb00047882 */ /* 0x000fe20000000000 */
[----:B------:R-:W-:-:S03]  /*08e0*/  UMOV UR5, 0x3f899999 ;  /* 0x3f89999900057882 */ /* 0x000fc60000000000 */
[----:B------:R-:W-:Y:S01]  /*08f0*/  VIADD R27, R15, 0x100000 ;  /* 0x001000000f1b7836 */ /* 0x000fe20000000000 */
[----:B------:R-:W-:Y:S01]  /*0900*/  DFMA R22, R14, R8, R22 ;  /* 0x000000080e16722b */ /* 0x000fe20000000016 */
[----:B------:R-:W-:Y:S01]  /*0910*/  IMAD.MOV.U32 R26, RZ, RZ, R14 ;  /* 0x000000ffff1a7224 */ /* 0x000fe200078e000e */
[----:B------:R-:W-:Y:S01]  /*0920*/  DFMA R18, R16, R6, UR4 ;  /* 0x0000000410127e2b */ /* 0x000fe20008000006 */
[----:B------:R-:W-:Y:S01]  /*0930*/  UMOV UR4, 0x55555555 ;  /* 0x5555555500047882 */ /* 0x000fe20000000000 */
[----:B------:R-:W-:-:S06]  /*0940*/  UMOV UR5, 0x3fb55555 ;  /* 0x3fb5555500057882 */ /* 0x000fcc0000000000 */
[----:B------:R-:W-:-:S08]  /*0950*/  DFMA R6, R16, R18, UR4 ;  /* 0x0000000410067e2b */ /* 0x000fd00008000012 */
[----:B------:R-:W-:Y:S01]  /*0960*/  DADD R24, -R6, UR4 ;  /* 0x0000000406187e29 */ /* 0x000fe20008000100 */
[----:B------:R-:W-:Y:S01]  /*0970*/  UMOV UR4, 0xb9e7b0 ;  /* 0x00b9e7b000047882 */ /* 0x000fe20000000000 */
[----:B------:R-:W-:-:S06]  /*0980*/  UMOV UR5, 0x3c46a4cb ;  /* 0x3c46a4cb00057882 */ /* 0x000fcc0000000000 */
[----:B------:R-:W-:Y:S02]  /*0990*/  DFMA R16, R16, R18, R24 ;  /* 0x000000121010722b */ /* 0x000fe40000000018 */
[----:B------:R-:W-:-:S06]  /*09a0*/  DFMA R24, R2, R2, -R8 ;  /* 0x000000020218722b */ /* 0x000fcc0000000808 */
[----:B------:R-:W-:Y:S01]  /*09b0*/  DADD R16, R16, -UR4 ;  /* 0x8000000410107e29 */ /* 0x000fe20008000000 */
[----:B------:R-:W-:Y:S01]  /*09c0*/  UMOV UR4, 0x80000000 ;  /* 0x8000000000047882 */ /* 0x000fe20000000000 */
[----:B------:R-:W-:Y:S01]  /*09d0*/  DFMA R24, R2, R26, R24 ;  /* 0x0000001a0218722b */ /* 0x000fe20000000018 */
[----:B------:R-:W-:-:S05]  /*09e0*/  UMOV UR5, 0x43300000 ;  /* 0x4330000000057882 */ /* 0x000fca0000000000 */
[----:B------:R-:W-:Y:S02]  /*09f0*/  DADD R18, R6, R16 ;  /* 0x0000000006127229 */ /* 0x000fe40000000010 */
[----:B------:R-:W-:-:S06]  /*0a00*/  DFMA R22, R2, R24, R22 ;  /* 0x000000180216722b */ /* 0x000fcc0000000016 */
[----:B------:R-:W-:Y:S02]  /*0a10*/  DMUL R8, R18, R12 ;  /* 0x0000000c12087228 */ /* 0x000fe40000000000 */
[----:B------:R-:W-:-:S06]  /*0a20*/  DADD R6, R6, -R18 ;  /* 0x0000000006067229 */ /* 0x000fcc0000000812 */
[----:B------:R-:W-:Y:S02]  /*0a30*/  DFMA R24, R18, R12, -R8 ;  /* 0x0000000c1218722b */ /* 0x000fe40000000808 */
[----:B------:R-:W-:-:S06]  /*0a40*/  DADD R6, R16, R6 ;  /* 0x0000000010067229 */ /* 0x000fcc0000000006 */
[----:B------:R-:W-:-:S08]  /*0a50*/  DFMA R22, R18, R22, R24 ;  /* 0x000000161216722b */ /* 0x000fd00000000018 */
[----:B------:R-:W-:-:S08]  /*0a60*/  DFMA R22, R6, R12, R22 ;  /* 0x0000000c0616722b */ /* 0x000fd00000000016 */
[----:B------:R-:W-:-:S08]  /*0a70*/  DADD R12, R8, R22 ;  /* 0x00000000080c7229 */ /* 0x000fd00000000016 */
[--C-:B------:R-:W-:Y:S02]  /*0a80*/  DADD R6, R2, R12.reuse ;  /* 0x0000000002067229 */ /* 0x100fe4000000000c */
[----:B------:R-:W-:-:S06]  /*0a90*/  DADD R8, R8, -R12 ;  /* 0x0000000008087229 */ /* 0x000fcc000000080c */
[----:B------:R-:W-:Y:S02]  /*0aa0*/  DADD R2, R2, -R6 ;  /* 0x0000000002027229 */ /* 0x000fe40000000806 */
[----:B------:R-:W-:-:S06]  /*0ab0*/  DADD R8, R22, R8 ;  /* 0x0000000016087229 */ /* 0x000fcc0000000008 */
[----:B------:R-:W-:-:S08]  /*0ac0*/  DADD R2, R12, R2 ;  /* 0x000000000c027229 */ /* 0x000fd00000000002 */
[----:B------:R-:W-:Y:S02]  /*0ad0*/  DADD R2, R8, R2 ;  /* 0x0000000008027229 */ /* 0x000fe40000000002 */
[----:B------:R-:W-:Y:S01]  /*0ae0*/  DADD R8, R4, -UR4 ;  /* 0x8000000404087e29 */ /* 0x000fe20008000000 */
[----:B------:R-:W-:Y:S01]  /*0af0*/  UMOV UR4, 0xfefa39ef ;  /* 0xfefa39ef00047882 */ /* 0x000fe20000000000 */
[----:B------:R-:W-:-:S04]  /*0b00*/  UMOV UR5, 0x3fe62e42 ;  /* 0x3fe62e4200057882 */ /* 0x000fc80000000000 */
[----:B------:R-:W-:-:S08]  /*0b10*/  DADD R2, R14, R2 ;  /* 0x000000000e027229 */ /* 0x000fd00000000002 */
[----:B------:R-:W-:-:S08]  /*0b20*/  DADD R4, R6, R2 ;  /* 0x0000000006047229 */ /* 0x000fd00000000002 */
[--C-:B------:R-:W-:Y:S02]  /*0b30*/  DFMA R12, R8, UR4, R4.reuse ;  /* 0x00000004080c7c2b */ /* 0x100fe40008000004 */
[----:B------:R-:W-:-:S06]  /*0b40*/  DADD R6, R6, -R4 ;  /* 0x0000000006067229 */ /* 0x000fcc0000000804 */
[----:B------:R-:W-:Y:S02]  /*0b50*/  DFMA R14, R8, -UR4, R12 ;  /* 0x80000004080e7c2b */ /* 0x000fe4000800000c */
[----:B------:R-:W-:-:S06]  /*0b60*/  DADD R6, R2, R6 ;  /* 0x0000000002067229 */ /* 0x000fcc0000000006 */
[----:B------:R-:W-:-:S08]  /*0b70*/  DADD R14, -R4, R14 ;  /* 0x00000000040e7229 */ /* 0x000fd0000000010e */
[----:B------:R-:W-:-:S08]  /*0b80*/  DADD R6, R6, -R14 ;  /* 0x0000000006067229 */ /* 0x000fd0000000080e */
[----:B------:R-:W-:-:S08]  /*0b90*/  DFMA R6, R8, UR6, R6 ;  /* 0x0000000608067c2b */ /* 0x000fd00008000006 */
[----:B------:R-:W-:-:S08]  /*0ba0*/  DADD R4, R12, R6 ;  /* 0x000000000c047229 */ /* 0x000fd00000000006 */
[----:B------:R-:W-:Y:S02]  /*0bb0*/  DADD R12, R12, -R4 ;  /* 0x000000000c0c7229 */ /* 0x000fe40000000804 */
[----:B------:R-:W-:-:S06]  /*0bc0*/  DMUL R2, R4, 2 ;  /* 0x4000000004027828 */ /* 0x000fcc0000000000 */
[----:B------:R-:W-:Y:S02]  /*0bd0*/  DADD R8, R6, R12 ;  /* 0x0000000006087229 */ /* 0x000fe4000000000c */
[----:B------:R-:W-:Y:S01]  /*0be0*/  DFMA R4, R4, 2, -R2 ;  /* 0x400000000404782b */ /* 0x000fe20000000802 */
[----:B------:R-:W-:Y:S01]  /*0bf0*/  IMAD.MOV.U32 R6, RZ, RZ, 0x652b82fe ;  /* 0x652b82feff067424 */ /* 0x000fe200078e00ff */
[----:B------:R-:W-:-:S06]  /*0c00*/  MOV R7, 0x3ff71547 ;  /* 0x3ff7154700077802 */ /* 0x000fcc0000000f00 */
[----:B------:R-:W-:-:S08]  /*0c10*/  DFMA R8, R8, 2, R4 ;  /* 0x400000000808782b */ /* 0x000fd00000000004 */
[----:B------:R-:W-:-:S08]  /*0c20*/  DADD R4, R2, R8 ;  /* 0x0000000002047229 */ /* 0x000fd00000000008 */
[----:B------:R-:W-:Y:S02]  /*0c30*/  DFMA R6, R4, R6, 6.75539944105574400000e+15 ;  /* 0x433800000406742b */ /* 0x000fe40000000006 */
[----:B------:R-:W-:Y:S01]  /*0c40*/  FSETP.GEU.AND P1, PT, |R5|, 4.1917929649353027344, PT ;  /* 0x4086232b0500780b */ /* 0x000fe20003f2e200 */
[----:B------:R-:W-:-:S05]  /*0c50*/  DADD R2, R2, -R4 ;  /* 0x0000000002027229 */ /* 0x000fca0000000804 */
[----:B------:R-:W-:-:S03]  /*0c60*/  DADD R12, R6, -6.75539944105574400000e+15 ;  /* 0xc3380000060c7429 */ /* 0x000fc60000000000 */
[----:B------:R-:W-:-:S05]  /*0c70*/  DADD R8, R8, R2 ;  /* 0x0000000008087229 */ /* 0x000fca0000000002 */
[----:B------:R-:W-:Y:S01]  /*0c80*/  DFMA R14, R12, -UR4, R4 ;  /* 0x800000040c0e7c2b */ /* 0x000fe20008000004 */
[----:B------:R-:W-:Y:S01]  /*0c90*/  UMOV UR4, 0x3b39803f ;  /* 0x3b39803f00047882 */ /* 0x000fe20000000000 */
[----:B------:R-:W-:-:S06]  /*0ca0*/  UMOV UR5, 0x3c7abc9e ;  /* 0x3c7abc9e00057882 */ /* 0x000fcc0000000000 */
[----:B------:R-:W-:Y:S01]  /*0cb0*/  DFMA R12, R12, -UR4, R14 ;  /* 0x800000040c0c7c2b */ /* 0x000fe2000800000e */
[----:B------:R-:W-:Y:S01]  /*0cc0*/  UMOV UR4, 0x69ce2bdf ;  /* 0x69ce2bdf00047882 */ /* 0x000fe20000000000 */
[----:B------:R-:W-:Y:S01]  /*0cd0*/  IMAD.MOV.U32 R14, RZ, RZ, -0x35dec16 ;  /* 0xfca213eaff0e7424 */ /* 0x000fe200078e00ff */
[----:B------:R-:W-:Y:S01]  /*0ce0*/  UMOV UR5, 0x3e5ade15 ;  /* 0x3e5ade1500057882 */ /* 0x000fe20000000000 */
[----:B------:R-:W-:-:S06]  /*0cf0*/  IMAD.MOV.U32 R15, RZ, RZ, 0x3e928af3 ;  /* 0x3e928af3ff0f7424 */ /* 0x000fcc00078e00ff */
[----:B------:R-:W-:Y:S01]  /*0d00*/  DFMA R14, R12, UR4, R14 ;  /* 0x000000040c0e7c2b */ /* 0x000fe2000800000e */
[----:B------:R-:W-:Y:S01]  /*0d10*/  UMOV UR4, 0x62401315 ;  /* 0x6240131500047882 */ /* 0x000fe20000000000 */
[----:B------:R-:W-:-:S06]  /*0d20*/  UMOV UR5, 0x3ec71dee ;  /* 0x3ec71dee00057882 */ /* 0x000fcc0000000000 */
[----:B------:R-:W-:Y:S01]  /*0d30*/  DFMA R14, R12, R14, UR4 ;  /* 0x000000040c0e7e2b */ /* 0x000fe2000800000e */
        /* <DEDUP_REMOVED lines=20> */
[----:B------:R-:W-:-:S08]  /*0e80*/  DFMA R14, R12, R14, UR4 ;  /* 0x000000040c0e7e2b */ /* 0x000fd0000800000e */
[----:B------:R-:W-:-:S08]  /*0e90*/  DFMA R14, R12, R14, 1 ;  /* 0x3ff000000c0e742b */ /* 0x000fd0000000000e */
[----:B------:R-:W-:-:S10]  /*0ea0*/  DFMA R14, R12, R14, 1 ;  /* 0x3ff000000c0e742b */ /* 0x000fd4000000000e */
[----:B------:R-:W-:Y:S01]  /*0eb0*/  IMAD R3, R6, 0x100000, R15 ;  /* 0x0010000006037824 */ /* 0x000fe200078e020f */
[----:B------:R-:W-:Y:S01]  /*0ec0*/  MOV R2, R14 ;  /* 0x0000000e00027202 */ /* 0x000fe20000000f00 */
[----:B------:R-:W-:Y:S06]  /*0ed0*/  @!P1 BRA `(.L_x_7) ;  /* 0x0000000000349947 */ /* 0x000fec0003800000 */
[----:B------:R-:W-:Y:S01]  /*0ee0*/  FSETP.GEU.AND P2, PT, |R5|, 4.2275390625, PT ;  /* 0x408748000500780b */ /* 0x000fe20003f4e200 */
[C---:B------:R-:W-:Y:S02]  /*0ef0*/  DADD R12, R4.reuse, +INF ;  /* 0x7ff00000040c7429 */ /* 0x040fe40000000000 */
[----:B------:R-:W-:-:S08]  /*0f00*/  DSETP.GEU.AND P1, PT, R4, RZ, PT ;  /* 0x000000ff0400722a */ /* 0x000fd00003f2e000 */
[----:B------:R-:W-:Y:S02]  /*0f10*/  FSEL R3, R13, RZ, P1 ;  /* 0x000000ff0d037208 */ /* 0x000fe40000800000 */
[----:B------:R-:W-:Y:S01]  /*0f20*/  @!P2 LEA.HI R2, R6, R6, RZ, 0x1 ;  /* 0x000000060602a211 */ /* 0x000fe200078f08ff */
[----:B------:R-:W-:-:S03]  /*0f30*/  @!P2 IMAD.MOV.U32 R4, RZ, RZ, R14 ;  /* 0x000000ffff04a224 */ /* 0x000fc600078e000e */
[----:B------:R-:W-:Y:S02]  /*0f40*/  @!P2 SHF.R.S32.HI R5, RZ, 0x1, R2 ;  /* 0x00000001ff05a819 */ /* 0x000fe40000011402 */
[----:B------:R-:W-:-:S03]  /*0f50*/  FSEL R2, R12, RZ, P1 ;  /* 0x000000ff0c027208 */ /* 0x000fc60000800000 */
[----:B------:R-:W-:Y:S02]  /*0f60*/  @!P2 IMAD.IADD R6, R6, 0x1, -R5 ;  /* 0x000000010606a824 */ /* 0x000fe400078e0a05 */
[----:B------:R-:W-:-:S03]  /*0f70*/  @!P2 IMAD R5, R5, 0x100000, R15 ;  /* 0x001000000505a824 */ /* 0x000fc600078e020f */
[----:B------:R-:W-:Y:S02]  /*0f80*/  @!P2 LEA R7, R6, 0x3ff00000, 0x14 ;  /* 0x3ff000000607a811 */ /* 0x000fe400078ea0ff */
[----:B------:R-:W-:-:S06]  /*0f90*/  @!P2 MOV R6, RZ ;  /* 0x000000ff0006a202 */ /* 0x000fcc0000000f00 */
[----:B------:R-:W-:-:S11]  /*0fa0*/  @!P2 DMUL R2, R4, R6 ;  /* 0x000000060402a228 */ /* 0x000fd60000000000 */
.L_x_7:
[----:B------:R-:W-:Y:S02]  /*0fb0*/  DFMA R4, R8, R2, R2 ;  /* 0x000000020804722b */ /* 0x000fe40000000002 */
[----:B------:R-:W-:-:S08]  /*0fc0*/  DSETP.NEU.AND P1, PT, |R2|, +INF , PT ;  /* 0x7ff000000200742a */ /* 0x000fd00003f2d200 */
[----:B------:R-:W-:Y:S01]  /*0fd0*/  FSEL R4, R2, R4, !P1 ;  /* 0x0000000402047208 */ /* 0x000fe20004800000 */
[----:B------:R-:W-:Y:S01]  /*0fe0*/  IMAD.MOV.U32 R2, RZ, RZ, R0 ;  /* 0x000000ffff027224 */ /* 0x000fe200078e0000 */
[----:B------:R-:W-:Y:S01]  /*0ff0*/  FSEL R5, R3, R5, !P1 ;  /* 0x0000000503057208 */ /* 0x000fe20004800000 */
[----:B------:R-:W-:-:S04]  /*1000*/  IMAD.MOV.U32 R3, RZ, RZ, 0x0 ;  /* 0x00000000ff037424 */ /* 0x000fc800078e00ff */
[----:B------:R-:W-:Y:S05]  /*1010*/  RET.REL.NODEC R2 `(_Z4zetaPf) ;  /* 0xffffffec02f87950 */ /* 0x000fea0003c3ffff */
.L_x_8:
[----:B------:R-:W-:-:S00]  /*1020*/  BRA `(.L_x_8) ;  /* 0xfffffffc00fc7947 */ /* 0x000fc0000383ffff */
[----:B------:R-:W-:-:S00]  /*1030*/  NOP ;  /* 0x0000000000007918 */ /* 0x000fc00000000000 */
        /* <DEDUP_REMOVED lines=12> */
.L_x_10:


//--------------------- .nv.shared.reserved.0     --------------------------
	.section	.nv.shared.reserved.0,"aw",@nobits
	.weak		__nv_reservedSMEM_offset_0_alias
	.size		__nv_reservedSMEM_offset_0_alias, 0, 64
	.other		__nv_reservedSMEM_offset_0_alias,@"STO_CUDA_RESERVED_SHARED STV_DEFAULT"
__nv_reservedSMEM_offset_0_alias:
	.zero		0
	.zero		64


//--------------------- .nv.constant0._Z4zetaPf   --------------------------
	.section	.nv.constant0._Z4zetaPf,"a",@progbits
	.sectionflags	@""
	.align	4
.nv.constant0._Z4zetaPf:
	.zero		904


//--------------------- SYMBOLS --------------------------

	.type		.nv.reservedSmem.offset0,@object
	.size		.nv.reservedSmem.offset0,0x4
